//
// Generated by NVIDIA NVVM Compiler
//
// Compiler Build ID: CL-36424714
// Cuda compilation tools, release 13.0, V13.0.88
// Based on NVVM 20.0.0
//

.version 9.0
.target sm_100
.address_size 64

	// .globl	_Z23matrix_transpose_kernelPKfPfii

.visible .entry _Z23matrix_transpose_kernelPKfPfii(
	.param .u64 .ptr .align 1 _Z23matrix_transpose_kernelPKfPfii_param_0,
	.param .u64 .ptr .align 1 _Z23matrix_transpose_kernelPKfPfii_param_1,
	.param .u32 _Z23matrix_transpose_kernelPKfPfii_param_2,
	.param .u32 _Z23matrix_transpose_kernelPKfPfii_param_3
)
{
	.reg .pred 	%p<4>;
	.reg .b32 	%r<12>;
	.reg .b32 	%f<2>;
	.reg .b64 	%rd<15>;

	ld.param.u64 	%rd3, [_Z23matrix_transpose_kernelPKfPfii_param_0];
	ld.param.u64 	%rd4, [_Z23matrix_transpose_kernelPKfPfii_param_1];
	ld.param.u32 	%r3, [_Z23matrix_transpose_kernelPKfPfii_param_2];
	ld.param.s32 	%rd2, [_Z23matrix_transpose_kernelPKfPfii_param_3];
	mov.u32 	%r4, %ctaid.x;
	mov.u32 	%r5, %ntid.x;
	mov.u32 	%r6, %tid.x;
	mad.lo.s32 	%r7, %r4, %r5, %r6;
	cvt.u64.u32 	%rd1, %r7;
	mov.u32 	%r8, %ctaid.y;
	mov.u32 	%r9, %ntid.y;
	mov.u32 	%r10, %tid.y;
	mad.lo.s32 	%r11, %r8, %r9, %r10;
	setp.ge.u64 	%p1, %rd1, %rd2;
	setp.ge.u32 	%p2, %r11, %r3;
	or.pred  	%p3, %p1, %p2;
	@%p3 bra 	$L__BB0_2;
	cvta.to.global.u64 	%rd5, %rd3;
	cvta.to.global.u64 	%rd6, %rd4;
	cvt.u64.u32 	%rd7, %r11;
	mad.lo.s64 	%rd8, %rd2, %rd7, %rd1;
	shl.b64 	%rd9, %rd8, 2;
	add.s64 	%rd10, %rd5, %rd9;
	ld.global.f32 	%f1, [%rd10];
	cvt.s64.s32 	%rd11, %r3;
	mad.lo.s64 	%rd12, %rd11, %rd1, %rd7;
	shl.b64 	%rd13, %rd12, 2;
	add.s64 	%rd14, %rd6, %rd13;
	st.global.f32 	[%rd14], %f1;
$L__BB0_2:
	ret;

}


// ===== COMPILED SASS (sm_100) =====

	.target	sm_100

	.elftype	@"ET_EXEC"


//--------------------- .note.nv.tkinfo           --------------------------
	.section	.note.nv.tkinfo,"",@"SHT_NOTE"
	.sectionflags	@"SHF_NOTE_NV_TKINFO"
	.tkinfo
        /*0018*/ 	.word	0x00000002
        /*0030*/ 	.string	""
        /*0030*/ 	.string	"ptxas"
        /*0030*/ 	.string	"Cuda compilation tools, release 13.0, V13.0.88"
        /*0030*/ 	.string	"Build cuda_13.0.r13.0/compiler.36424714_0"
        /*0030*/ 	.string	"-arch sm_100 -m 64 "



//--------------------- .note.nv.cuinfo           --------------------------
	.section	.note.nv.cuinfo,"",@"SHT_NOTE"
	.sectionflags	@"SHF_NOTE_NV_CUINFO"
        /*0018*/ 	.short	0x0002
        /*001a*/ 	.short	0x0064
        /*001c*/ 	.short	0x0082
	.zero		2


//--------------------- .nv.info                  --------------------------
	.section	.nv.info,"",@"SHT_CUDA_INFO"
	.align	4


	//----- nvinfo : EIATTR_REGCOUNT
	.align		4
        /*0000*/ 	.byte	0x04, 0x2f
        /*0002*/ 	.short	(.L_1 - .L_0)
	.align		4
.L_0:
        /*0004*/ 	.word	index@(_Z23matrix_transpose_kernelPKfPfii)
        /*0008*/ 	.word	0x0000000c


	//----- nvinfo : EIATTR_FRAME_SIZE
	.align		4
.L_1:
        /*000c*/ 	.byte	0x04, 0x11
        /*000e*/ 	.short	(.L_3 - .L_2)
	.align		4
.L_2:
        /*0010*/ 	.word	index@(_Z23matrix_transpose_kernelPKfPfii)
        /*0014*/ 	.word	0x00000000


	//----- nvinfo : EIATTR_MIN_STACK_SIZE
	.align		4
.L_3:
        /*0018*/ 	.byte	0x04, 0x12
        /*001a*/ 	.short	(.L_5 - .L_4)
	.align		4
.L_4:
        /*001c*/ 	.word	index@(_Z23matrix_transpose_kernelPKfPfii)
        /*0020*/ 	.word	0x00000000
.L_5:


//--------------------- .nv.compat                --------------------------
	.section	.nv.compat,"",@"SHT_CUDA_COMPAT_INFO"
	.align	4
        /*0000*/ 	.byte	0x02, 0x09, 0x00, 0x00, 0x02, 0x02, 0x01, 0x00, 0x02, 0x05, 0x05, 0x00, 0x03, 0x07, 0x01, 0x01
        /*0010*/ 	.byte	0x02, 0x03, 0x00, 0x00, 0x02, 0x06, 0x01, 0x00, 0x04, 0x0b, 0x08, 0x00, 0x09, 0x00, 0x00, 0x00
        /*0020*/ 	.byte	0x00, 0x00, 0x00, 0x00


//--------------------- .nv.info._Z23matrix_transpose_kernelPKfPfii --------------------------
	.section	.nv.info._Z23matrix_transpose_kernelPKfPfii,"",@"SHT_CUDA_INFO"
	.sectionflags	@""
	.align	4


	//----- nvinfo : EIATTR_CUDA_API_VERSION
	.align		4
        /*0000*/ 	.byte	0x04, 0x37
        /*0002*/ 	.short	(.L_7 - .L_6)
.L_6:
        /*0004*/ 	.word	0x00000082


	//----- nvinfo : EIATTR_KPARAM_INFO
	.align		4
.L_7:
        /*0008*/ 	.byte	0x04, 0x17
        /*000a*/ 	.short	(.L_9 - .L_8)
.L_8:
        /*000c*/ 	.word	0x00000000
        /*0010*/ 	.short	0x0003
        /*0012*/ 	.short	0x0014
        /*0014*/ 	.byte	0x00, 0xf0, 0x11, 0x00


	//----- nvinfo : EIATTR_KPARAM_INFO
	.align		4
.L_9:
        /*0018*/ 	.byte	0x04, 0x17
        /*001a*/ 	.short	(.L_11 - .L_10)
.L_10:
        /*001c*/ 	.word	0x00000000
        /*0020*/ 	.short	0x0002
        /*0022*/ 	.short	0x0010
        /*0024*/ 	.byte	0x00, 0xf0, 0x11, 0x00


	//----- nvinfo : EIATTR_KPARAM_INFO
	.align		4
.L_11:
        /*0028*/ 	.byte	0x04, 0x17
        /*002a*/ 	.short	(.L_13 - .L_12)
.L_12:
        /*002c*/ 	.word	0x00000000
        /*0030*/ 	.short	0x0001
        /*0032*/ 	.short	0x0008
        /*0034*/ 	.byte	0x00, 0xf5, 0x21, 0x00


	//----- nvinfo : EIATTR_KPARAM_INFO
	.align		4
.L_13:
        /*0038*/ 	.byte	0x04, 0x17
        /*003a*/ 	.short	(.L_15 - .L_14)
.L_14:
        /*003c*/ 	.word	0x00000000
        /*0040*/ 	.short	0x0000
        /*0042*/ 	.short	0x0000
        /*0044*/ 	.byte	0x00, 0xf5, 0x21, 0x00


	//----- nvinfo : EIATTR_SPARSE_MMA_MASK
	.align		4
.L_15:
        /*0048*/ 	.byte	0x03, 0x50
        /*004a*/ 	.short	0x0000


	//----- nvinfo : EIATTR_MAXREG_COUNT
	.align		4
        /*004c*/ 	.byte	0x03, 0x1b
        /*004e*/ 	.short	0x00ff


	//----- nvinfo : EIATTR_MERCURY_ISA_VERSION
	.align		4
        /*0050*/ 	.byte	0x03, 0x5f
        /*0052*/ 	.short	0x0101


	//----- nvinfo : EIATTR_VRC_CTA_INIT_COUNT
	.align		4
        /*0054*/ 	.byte	0x02, 0x4a
	.zero		1
	.zero		1


	//----- nvinfo : EIATTR_EXIT_INSTR_OFFSETS
	.align		4
        /*0058*/ 	.byte	0x04, 0x1c
        /*005a*/ 	.short	(.L_17 - .L_16)


	//   ....[0]....
.L_16:
        /*005c*/ 	.word	0x000000e0


	//   ....[1]....
        /*0060*/ 	.word	0x00000200


	//----- nvinfo : EIATTR_CBANK_PARAM_SIZE
	.align		4
.L_17:
        /*0064*/ 	.byte	0x03, 0x19
        /*0066*/ 	.short	0x0018


	//----- nvinfo : EIATTR_PARAM_CBANK
	.align		4
        /*0068*/ 	.byte	0x04, 0x0a
        /*006a*/ 	.short	(.L_19 - .L_18)
	.align		4
.L_18:
        /*006c*/ 	.word	index@(.nv.constant0._Z23matrix_transpose_kernelPKfPfii)
        /*0070*/ 	.short	0x0380
        /*0072*/ 	.short	0x0018


	//----- nvinfo : EIATTR_SW_WAR
	.align		4
.L_19:
        /*0074*/ 	.byte	0x04, 0x36
        /*0076*/ 	.short	(.L_21 - .L_20)
.L_20:
        /*0078*/ 	.word	0x00000008
.L_21:


//--------------------- .nv.callgraph             --------------------------
	.section	.nv.callgraph,"",@"SHT_CUDA_CALLGRAPH"
	.align	4
	.sectionentsize	8
	.align		4
        /*0000*/ 	.word	0x00000000
	.align		4
        /*0004*/ 	.word	0xffffffff
	.align		4
        /*0008*/ 	.word	0x00000000
	.align		4
        /*000c*/ 	.word	0xfffffffe
	.align		4
        /*0010*/ 	.word	0x00000000
	.align		4
        /*0014*/ 	.word	0xfffffffd
	.align		4
        /*0018*/ 	.word	0x00000000
	.align		4
        /*001c*/ 	.word	0xfffffffc


//--------------------- .text._Z23matrix_transpose_kernelPKfPfii --------------------------
	.section	.text._Z23matrix_transpose_kernelPKfPfii,"ax",@progbits
	.align	128
        .global         _Z23matrix_transpose_kernelPKfPfii
        .type           _Z23matrix_transpose_kernelPKfPfii,@function
        .size           _Z23matrix_transpose_kernelPKfPfii,(.L_x_1 - _Z23matrix_transpose_kernelPKfPfii)
        .other          _Z23matrix_transpose_kernelPKfPfii,@"STO_CUDA_ENTRY STV_DEFAULT"
_Z23matrix_transpose_kernelPKfPfii:
.text._Z23matrix_transpose_kernelPKfPfii:
[----:B------:R-:W-:Y:S01]  /*0000*/  LDC R1, c[0x0][0x37c] ;  /* 0x0000df00ff017b82 */ /* 0x000fe20000000800 */
[----:B------:R-:W0:Y:S07]  /*0010*/  S2R R5, SR_TID.X ;  /* 0x0000000000057919 */ /* 0x000e2e0000002100 */
[----:B------:R-:W0:Y:S01]  /*0020*/  LDC R4, c[0x0][0x360] ;  /* 0x0000d800ff047b82 */ /* 0x000e220000000800 */
[----:B------:R-:W1:Y:S01]  /*0030*/  LDCU.64 UR8, c[0x0][0x390] ;  /* 0x00007200ff0877ac */ /* 0x000e620008000a00 */
[----:B------:R-:W2:Y:S06]  /*0040*/  S2R R9, SR_TID.Y ;  /* 0x0000000000097919 */ /* 0x000eac0000002200 */
[----:B------:R-:W0:Y:S08]  /*0050*/  S2UR UR4, SR_CTAID.X ;  /* 0x00000000000479c3 */ /* 0x000e300000002500 */
[----:B------:R-:W2:Y:S01]  /*0060*/  S2UR UR5, SR_CTAID.Y ;  /* 0x00000000000579c3 */ /* 0x000ea20000002600 */
[----:B-1----:R-:W-:-:S07]  /*0070*/  USHF.R.S32.HI UR6, URZ, 0x1f, UR9 ;  /* 0x0000001fff067899 */ /* 0x002fce0008011409 */
[----:B------:R-:W2:Y:S01]  /*0080*/  LDC R8, c[0x0][0x364] ;  /* 0x0000d900ff087b82 */ /* 0x000ea20000000800 */
[----:B0-----:R-:W-:-:S05]  /*0090*/  IMAD R4, R4, UR4, R5 ;  /* 0x0000000404047c24 */ /* 0x001fca000f8e0205 */
[----:B------:R-:W-:Y:S01]  /*00a0*/  ISETP.GE.U32.AND P1, PT, R4, UR9, PT ;  /* 0x0000000904007c0c */ /* 0x000fe2000bf26070 */
[----:B--2---:R-:W-:-:S05]  /*00b0*/  IMAD R8, R8, UR5, R9 ;  /* 0x0000000508087c24 */ /* 0x004fca000f8e0209 */
[----:B------:R-:W-:-:S04]  /*00c0*/  ISETP.GE.U32.AND P0, PT, R8, UR8, PT ;  /* 0x0000000808007c0c */ /* 0x000fc8000bf06070 */
[----:B------:R-:W-:-:S13]  /*00d0*/  ISETP.GE.U32.OR.EX P0, PT, RZ, UR6, P0, P1 ;  /* 0x00000006ff007c0c */ /* 0x000fda0008706510 */
[----:B------:R-:W-:Y:S05]  /*00e0*/  @P0 EXIT ;  /* 0x000000000000094d */ /* 0x000fea0003800000 */
[----:B------:R-:W0:Y:S01]  /*00f0*/  LDCU.128 UR12, c[0x0][0x380] ;  /* 0x00007000ff0c77ac */ /* 0x000e220008000c00 */
[----:B------:R-:W-:Y:S01]  /*0100*/  IMAD.MOV.U32 R5, RZ, RZ, RZ ;  /* 0x000000ffff057224 */ /* 0x000fe200078e00ff */
[----:B------:R-:W1:Y:S01]  /*0110*/  LDCU.64 UR4, c[0x0][0x358] ;  /* 0x00006b00ff0477ac */ /* 0x000e620008000a00 */
[----:B------:R-:W-:-:S04]  /*0120*/  IMAD.WIDE.U32 R2, R8, UR9, R4 ;  /* 0x0000000908027c25 */ /* 0x000fc8000f8e0004 */
[----:B------:R-:W-:-:S04]  /*0130*/  IMAD R5, R8, UR6, RZ ;  /* 0x0000000608057c24 */ /* 0x000fc8000f8e02ff */
[----:B------:R-:W-:Y:S01]  /*0140*/  IMAD.IADD R3, R3, 0x1, R5 ;  /* 0x0000000103037824 */ /* 0x000fe200078e0205 */
[----:B0-----:R-:W-:-:S04]  /*0150*/  LEA R6, P0, R2, UR12, 0x2 ;  /* 0x0000000c02067c11 */ /* 0x001fc8000f8010ff */
[----:B------:R-:W-:-:S06]  /*0160*/  LEA.HI.X R7, R2, UR13, R3, 0x2, P0 ;  /* 0x0000000d02077c11 */ /* 0x000fcc00080f1403 */
[----:B-1----:R-:W2:Y:S01]  /*0170*/  LDG.E R7, desc[UR4][R6.64] ;  /* 0x0000000406077981 */ /* 0x002ea2000c1e1900 */
[----:B------:R-:W-:Y:S01]  /*0180*/  HFMA2 R9, -RZ, RZ, 0, 0 ;  /* 0x00000000ff097431 */ /* 0x000fe200000001ff */
[----:B------:R-:W-:-:S06]  /*0190*/  USHF.R.S32.HI UR7, URZ, 0x1f, UR8 ;  /* 0x0000001fff077899 */ /* 0x000fcc0008011408 */
[C---:B------:R-:W-:Y:S02]  /*01a0*/  IMAD R5, R4.reuse, UR7, RZ ;  /* 0x0000000704057c24 */ /* 0x040fe4000f8e02ff */
[----:B------:R-:W-:-:S03]  /*01b0*/  IMAD.WIDE.U32 R2, R4, UR8, R8 ;  /* 0x0000000804027c25 */ /* 0x000fc6000f8e0008 */
[----:B------:R-:W-:Y:S02]  /*01c0*/  LEA R4, P0, R2, UR14, 0x2 ;  /* 0x0000000e02047c11 */ /* 0x000fe4000f8010ff */
[----:B------:R-:W-:-:S04]  /*01d0*/  IADD3 R3, PT, PT, R3, R5, RZ ;  /* 0x0000000503037210 */ /* 0x000fc80007ffe0ff */
[----:B------:R-:W-:-:S05]  /*01e0*/  LEA.HI.X R5, R2, UR15, R3, 0x2, P0 ;  /* 0x0000000f02057c11 */ /* 0x000fca00080f1403 */
[----:B--2---:R-:W-:Y:S01]  /*01f0*/  STG.E desc[UR4][R4.64], R7 ;  /* 0x0000000704007986 */ /* 0x004fe2000c101904 */
[----:B------:R-:W-:Y:S05]  /*0200*/  EXIT ;  /* 0x000000000000794d */ /* 0x000fea0003800000 */
.L_x_0:
[----:B------:R-:W-:-:S00]  /*0210*/  BRA `(.L_x_0) ;  /* 0xfffffffc00fc7947 */ /* 0x000fc0000383ffff */
[----:B------:R-:W-:-:S00]  /*0220*/  NOP ;  /* 0x0000000000007918 */ /* 0x000fc00000000000 */
        /* <DEDUP_REMOVED lines=13> */
.L_x_1:


//--------------------- .nv.shared.reserved.0     --------------------------
	.section	.nv.shared.reserved.0,"aw",@nobits
	.weak		__nv_reservedSMEM_offset_0_alias
	.size		__nv_reservedSMEM_offset_0_alias, 0, 64
	.other		__nv_reservedSMEM_offset_0_alias,@"STO_CUDA_RESERVED_SHARED STV_DEFAULT"
__nv_reservedSMEM_offset_0_alias:
	.zero		0
	.zero		64


//--------------------- .nv.constant0._Z23matrix_transpose_kernelPKfPfii --------------------------
	.section	.nv.constant0._Z23matrix_transpose_kernelPKfPfii,"a",@progbits
	.sectionflags	@""
	.align	4
.nv.constant0._Z23matrix_transpose_kernelPKfPfii:
	.zero		920


//--------------------- SYMBOLS --------------------------

	.type		.nv.reservedSmem.offset0,@object
	.size		.nv.reservedSmem.offset0,0x4
